	.headerflags	@"EF_CUDA_TEXMODE_UNIFIED EF_CUDA_64BIT_ADDRESS EF_CUDA_SM89 EF_CUDA_VIRTUAL_SM(EF_CUDA_SM89)"
	.elftype	@"ET_EXEC"


//--------------------- .nv.info                  --------------------------
	.section	.nv.info,"",@"SHT_CUDA_INFO"
	.align	4


	//----- nvinfo : EIATTR_REGCOUNT
	.align		4
        /*0000*/ 	.byte	0x04, 0x2f
        /*0002*/ 	.short	(.L_2 - .L_1)
	.align		4
.L_1:
        /*0004*/ 	.word	index@(triton__0d1d2de)
        /*0008*/ 	.word	0x0000000f


	//----- nvinfo : EIATTR_MAX_STACK_SIZE
	.align		4
.L_2:
        /*000c*/ 	.byte	0x04, 0x23
        /*000e*/ 	.short	(.L_4 - .L_3)
	.align		4
.L_3:
        /*0010*/ 	.word	index@(triton__0d1d2de)
        /*0014*/ 	.word	0x00000000


	//----- nvinfo : EIATTR_MIN_STACK_SIZE
	.align		4
.L_4:
        /*0018*/ 	.byte	0x04, 0x12
        /*001a*/ 	.short	(.L_6 - .L_5)
	.align		4
.L_5:
        /*001c*/ 	.word	index@(triton__0d1d2de)
        /*0020*/ 	.word	0x00000000


	//----- nvinfo : EIATTR_FRAME_SIZE
	.align		4
.L_6:
        /*0024*/ 	.byte	0x04, 0x11
        /*0026*/ 	.short	(.L_8 - .L_7)
	.align		4
.L_7:
        /*0028*/ 	.word	index@(triton__0d1d2de)
        /*002c*/ 	.word	0x00000000
.L_8:


//--------------------- .nv.info.triton__0d1d2de  --------------------------
	.section	.nv.info.triton__0d1d2de,"",@"SHT_CUDA_INFO"
	.align	4


	//----- nvinfo : EIATTR_CUDA_API_VERSION
	.align		4
        /*0000*/ 	.byte	0x04, 0x37
        /*0002*/ 	.short	(.L_10 - .L_9)
.L_9:
        /*0004*/ 	.word	0x0000007b


	//----- nvinfo : EIATTR_PARAM_CBANK
	.align		4
.L_10:
        /*0008*/ 	.byte	0x04, 0x0a
        /*000a*/ 	.short	(.L_12 - .L_11)
	.align		4
.L_11:
        /*000c*/ 	.word	index@(.nv.constant0.triton__0d1d2de)
        /*0010*/ 	.short	0x0160
        /*0012*/ 	.short	0x0018


	//----- nvinfo : EIATTR_CBANK_PARAM_SIZE
	.align		4
.L_12:
        /*0014*/ 	.byte	0x03, 0x19
        /*0016*/ 	.short	0x0018


	//----- nvinfo : EIATTR_KPARAM_INFO
	.align		4
        /*0018*/ 	.byte	0x04, 0x17
        /*001a*/ 	.short	(.L_14 - .L_13)
.L_13:
        /*001c*/ 	.word	0x00000000
        /*0020*/ 	.short	0x0002
        /*0022*/ 	.short	0x0010
        /*0024*/ 	.byte	0x00, 0xf0, 0x21, 0x00


	//----- nvinfo : EIATTR_KPARAM_INFO
	.align		4
.L_14:
        /*0028*/ 	.byte	0x04, 0x17
        /*002a*/ 	.short	(.L_16 - .L_15)
.L_15:
        /*002c*/ 	.word	0x00000000
        /*0030*/ 	.short	0x0001
        /*0032*/ 	.short	0x0008
        /*0034*/ 	.byte	0x00, 0xf0, 0x21, 0x00


	//----- nvinfo : EIATTR_KPARAM_INFO
	.align		4
.L_16:
        /*0038*/ 	.byte	0x04, 0x17
        /*003a*/ 	.short	(.L_18 - .L_17)
.L_17:
        /*003c*/ 	.word	0x00000000
        /*0040*/ 	.short	0x0000
        /*0042*/ 	.short	0x0000
        /*0044*/ 	.byte	0x00, 0xf0, 0x21, 0x00


	//----- nvinfo : EIATTR_MAXREG_COUNT
	.align		4
.L_18:
        /*0048*/ 	.byte	0x03, 0x1b
        /*004a*/ 	.short	0x00ff


	//----- nvinfo : EIATTR_EXIT_INSTR_OFFSETS
	.align		4
        /*004c*/ 	.byte	0x04, 0x1c
        /*004e*/ 	.short	(.L_20 - .L_19)


	//   ....[0]....
.L_19:
        /*0050*/ 	.word	0x00000530


	//----- nvinfo : EIATTR_MAX_THREADS
	.align		4
.L_20:
        /*0054*/ 	.byte	0x04, 0x05
        /*0056*/ 	.short	(.L_22 - .L_21)
.L_21:
        /*0058*/ 	.word	0x00000100
        /*005c*/ 	.word	0x00000001
        /*0060*/ 	.word	0x00000001


	//----- nvinfo : EIATTR_CRS_STACK_SIZE
	.align		4
.L_22:
        /*0064*/ 	.byte	0x04, 0x1e
        /*0066*/ 	.short	(.L_24 - .L_23)
.L_23:
        /*0068*/ 	.word	0x00000000
.L_24:


//--------------------- .nv.rel.action            --------------------------
	.section	.nv.rel.action,"",@"SHT_CUDA_RELOCINFO"
	.align	8
	.sectionentsize	8
        /*0000*/ 	.byte	0x73, 0x00, 0x00, 0x00, 0x00, 0x00, 0x00, 0x00, 0x00, 0x00, 0x00, 0x11, 0x25, 0x00, 0x05, 0x36


//--------------------- .nv.constant0.triton__0d1d2de --------------------------
	.section	.nv.constant0.triton__0d1d2de,"a",@progbits
	.align	4
.nv.constant0.triton__0d1d2de:
	.zero		376


//--------------------- .text.triton__0d1d2de     --------------------------
	.section	.text.triton__0d1d2de,"ax",@progbits
	.sectioninfo	@"SHI_REGISTERS=15"
	.align	128
        .global         triton__0d1d2de
        .type           triton__0d1d2de,@function
        .size           triton__0d1d2de,(.L_x_7 - triton__0d1d2de)
        .other          triton__0d1d2de,@"STO_CUDA_ENTRY STV_DEFAULT"
triton__0d1d2de:
.text.triton__0d1d2de:
[----:B------:R-:W-:-:S02]  /*0000*/  MOV R1, c[0x0][0x28] ;  /* 0x00000a0000017a02 */ /* 0x000fc40000000f00 */
[----:B------:R-:W0:Y:S01]  /*0010*/  S2R R2, SR_CTAID.X ;  /* 0x0000000000027919 */ /* 0x000e220000002500 */
[----:B------:R-:W-:-:S03]  /*0020*/  ULDC.64 UR4, c[0x0][0x118] ;  /* 0x0000460000047ab9 */ /* 0x000fc60000000a00 */
[----:B------:R-:W1:Y:S01]  /*0030*/  S2R R5, SR_TID.X ;  /* 0x0000000000057919 */ /* 0x000e620000002100 */
[----:B0-----:R-:W-:Y:S01]  /*0040*/  IMAD.WIDE R2, R2, 0x200, RZ ;  /* 0x0000020002027825 */ /* 0x001fe200078e02ff */
[----:B-1----:R-:W-:-:S04]  /*0050*/  SHF.L.U32 R5, R5, 0x1, RZ ;  /* 0x0000000105057819 */ /* 0x002fc800000006ff */
[----:B------:R-:W-:-:S04]  /*0060*/  LOP3.LUT R5, R2, 0x1fe, R5, 0xf8, !PT ;  /* 0x000001fe02057812 */ /* 0x000fc800078ef805 */
[C---:B------:R-:W-:Y:S02]  /*0070*/  SHF.L.U32 R6, R5.reuse, 0x1, RZ ;  /* 0x0000000105067819 */ /* 0x040fe400000006ff */
[----:B------:R-:W-:Y:S02]  /*0080*/  SHF.L.U64.HI R4, R5, 0x1, R3 ;  /* 0x0000000105047819 */ /* 0x000fe40000010203 */
[----:B------:R-:W-:-:S04]  /*0090*/  IADD3 R2, P0, R6, c[0x0][0x160], RZ ;  /* 0x0000580006027a10 */ /* 0x000fc80007f1e0ff */
[----:B------:R-:W-:-:S05]  /*00a0*/  IADD3.X R3, R4, c[0x0][0x164], RZ, P0, !PT ;  /* 0x0000590004037a10 */ /* 0x000fca00007fe4ff */
[----:B------:R-:W2:Y:S01]  /*00b0*/  LDG.E R0, [R2.64] ;  /* 0x0000000402007981 */ /* 0x000ea2000c1e1900 */
[----:B------:R-:W-:-:S04]  /*00c0*/  IADD3 R6, P0, R6, c[0x0][0x168], RZ ;  /* 0x00005a0006067a10 */ /* 0x000fc80007f1e0ff */
[----:B------:R-:W-:-:S05]  /*00d0*/  IADD3.X R7, R4, c[0x0][0x16c], RZ, P0, !PT ;  /* 0x00005b0004077a10 */ /* 0x000fca00007fe4ff */
[----:B------:R-:W3:Y:S01]  /*00e0*/  LDG.E R6, [R6.64] ;  /* 0x0000000406067981 */ /* 0x000ee2000c1e1900 */
[----:B------:R-:W-:Y:S01]  /*00f0*/  BSSY B0, `(.L_x_0) ;  /* 0x0000023000007945 */ /* 0x000fe20003800000 */
[----:B--2---:R-:W-:-:S05]  /*0100*/  SHF.L.U32 R4, R0, 0x10, RZ ;  /* 0x0000001000047819 */ /* 0x004fca00000006ff */
[----:B------:R-:W-:-:S04]  /*0110*/  FMUL R5, R4, R4 ;  /* 0x0000000404057220 */ /* 0x000fc80000400000 */
[----:B------:R-:W-:Y:S01]  /*0120*/  FMUL R9, R4, R5 ;  /* 0x0000000504097220 */ /* 0x000fe20000400000 */
[----:B------:R-:W-:Y:S02]  /*0130*/  PRMT R5, R0, 0x7632, R5 ;  /* 0x0000763200057816 */ /* 0x000fe40000000005 */
[C---:B---3--:R-:W-:Y:S01]  /*0140*/  PRMT R7, R6.reuse, 0x7632, R7 ;  /* 0x0000763206077816 */ /* 0x048fe20000000007 */
[----:B------:R-:W-:Y:S01]  /*0150*/  FFMA R9, R9, 0.044714998453855514526, R4 ;  /* 0x3d37271309097823 */ /* 0x000fe20000000004 */
[----:B------:R-:W-:Y:S02]  /*0160*/  SHF.L.U32 R5, R5, 0x10, RZ ;  /* 0x0000001005057819 */ /* 0x000fe400000006ff */
[----:B------:R-:W-:Y:S01]  /*0170*/  SHF.L.U32 R6, R6, 0x10, RZ ;  /* 0x0000001006067819 */ /* 0x000fe200000006ff */
[----:B------:R-:W-:Y:S01]  /*0180*/  FMUL R9, R9, 0.79788458347320556641 ;  /* 0x3f4c422a09097820 */ /* 0x000fe20000400000 */
[----:B------:R-:W-:Y:S01]  /*0190*/  SHF.L.U32 R7, R7, 0x10, RZ ;  /* 0x0000001007077819 */ /* 0x000fe200000006ff */
[----:B------:R-:W-:-:S02]  /*01a0*/  FMUL R0, R5, R5 ;  /* 0x0000000505007220 */ /* 0x000fc40000400000 */
[----:B------:R-:W-:Y:S02]  /*01b0*/  FADD.FTZ R10, |R9|, -RZ ;  /* 0x800000ff090a7221 */ /* 0x000fe40000010200 */
[----:B------:R-:W-:-:S03]  /*01c0*/  FMUL R0, R5, R0 ;  /* 0x0000000005007220 */ /* 0x000fc60000400000 */
[----:B------:R-:W-:Y:S01]  /*01d0*/  FSETP.GE.AND P0, PT, R10, 0.60000002384185791016, PT ;  /* 0x3f19999a0a00780b */ /* 0x000fe20003f06000 */
[----:B------:R-:W-:-:S04]  /*01e0*/  FFMA R0, R0, 0.044714998453855514526, R5 ;  /* 0x3d37271300007823 */ /* 0x000fc80000000005 */
[----:B------:R-:W-:-:S08]  /*01f0*/  FMUL R8, R0, 0.79788458347320556641 ;  /* 0x3f4c422a00087820 */ /* 0x000fd00000400000 */
[----:B------:R-:W-:Y:S05]  /*0200*/  @!P0 BRA `(.L_x_1) ;  /* 0x000000a000008947 */ /* 0x000fea0003800000 */
[C---:B------:R-:W-:Y:S01]  /*0210*/  FMUL R0, R10.reuse, 2.8853900432586669922 ;  /* 0x4038aa3b0a007820 */ /* 0x040fe20000400000 */
[----:B------:R-:W-:Y:S02]  /*0220*/  MOV R12, 0x3f800000 ;  /* 0x3f800000000c7802 */ /* 0x000fe40000000f00 */
[----:B------:R-:W-:-:S03]  /*0230*/  FSETP.GE.AND P0, PT, R10, 9.010913848876953125, PT ;  /* 0x41102cb40a00780b */ /* 0x000fc60003f06000 */
[----:B------:R-:W0:Y:S02]  /*0240*/  MUFU.EX2 R0, R0 ;  /* 0x0000000000007308 */ /* 0x000e240000000800 */
[----:B0-----:R-:W-:-:S06]  /*0250*/  FADD R11, R0, 1 ;  /* 0x3f800000000b7421 */ /* 0x001fcc0000000000 */
[----:B------:R-:W0:Y:S02]  /*0260*/  MUFU.RCP R11, R11 ;  /* 0x0000000b000b7308 */ /* 0x000e240000001000 */
[----:B0-----:R-:W-:-:S05]  /*0270*/  FFMA.FTZ R12, R11, -2, R12 ;  /* 0xc00000000b0c7823 */ /* 0x001fca000001000c */
[----:B------:R-:W-:-:S04]  /*0280*/  FSEL R12, R12, 1, !P0 ;  /* 0x3f8000000c0c7808 */ /* 0x000fc80004000000 */
[----:B------:R-:W-:Y:S01]  /*0290*/  LOP3.LUT R9, R12, 0x80000000, R9, 0xf8, !PT ;  /* 0x800000000c097812 */ /* 0x000fe200078ef809 */
[----:B------:R-:W-:Y:S05]  /*02a0*/  BRA `(.L_x_2) ;  /* 0x0000007000007947 */ /* 0x000fea0003800000 */
.L_x_1:
[----:B------:R-:W-:Y:S01]  /*02b0*/  MOV R0, 0x3c80f082 ;  /* 0x3c80f08200007802 */ /* 0x000fe20000000f00 */
[----:B------:R-:W-:-:S04]  /*02c0*/  FMUL R11, R9, R9 ;  /* 0x00000009090b7220 */ /* 0x000fc80000400000 */
[----:B------:R-:W-:-:S04]  /*02d0*/  FFMA.FTZ R0, R11, R0, -0.052303962409496307373 ;  /* 0xbd563cae0b007423 */ /* 0x000fc80000010000 */
[----:B------:R-:W-:-:S04]  /*02e0*/  FFMA.FTZ R0, R11, R0, 0.1331529766321182251 ;  /* 0x3e0859410b007423 */ /* 0x000fc80000010000 */
[----:B------:R-:W-:-:S04]  /*02f0*/  FFMA.FTZ R0, R11, R0, -0.33332768082618713379 ;  /* 0xbeaaa9ed0b007423 */ /* 0x000fc80000010000 */
[----:B------:R-:W-:-:S04]  /*0300*/  FFMA.FTZ R0, R11, R0, RZ ;  /* 0x000000000b007223 */ /* 0x000fc800000100ff */
[----:B------:R-:W-:-:S02]  /*0310*/  FFMA.FTZ R9, R9, R0, R9 ;  /* 0x0000000009097223 */ /* 0x000fc40000010009 */
.L_x_2:
[----:B------:R-:W-:Y:S05]  /*0320*/  BSYNC B0 ;  /* 0x0000000000007941 */ /* 0x000fea0003800000 */
.L_x_0:
[----:B------:R-:W-:Y:S01]  /*0330*/  FADD.FTZ R12, |R8|, -RZ ;  /* 0x800000ff080c7221 */ /* 0x000fe20000010200 */
[----:B------:R-:W-:Y:S04]  /*0340*/  BSSY B0, `(.L_x_3) ;  /* 0x0000014000007945 */ /* 0x000fe80003800000 */
[----:B------:R-:W-:-:S13]  /*0350*/  FSETP.GE.AND P0, PT, R12, 0.60000002384185791016, PT ;  /* 0x3f19999a0c00780b */ /* 0x000fda0003f06000 */
        /* <DEDUP_REMOVED lines=11> */
.L_x_4:
[----:B------:R-:W-:Y:S01]  /*0410*/  MOV R0, 0x3c80f082 ;  /* 0x3c80f08200007802 */ /* 0x000fe20000000f00 */
[----:B------:R-:W-:-:S04]  /*0420*/  FMUL R11, R8, R8 ;  /* 0x00000008080b7220 */ /* 0x000fc80000400000 */
[----:B------:R-:W-:-:S04]  /*0430*/  FFMA.FTZ R0, R11, R0, -0.052303962409496307373 ;  /* 0xbd563cae0b007423 */ /* 0x000fc80000010000 */
[----:B------:R-:W-:-:S04]  /*0440*/  FFMA.FTZ R0, R11, R0, 0.1331529766321182251 ;  /* 0x3e0859410b007423 */ /* 0x000fc80000010000 */
[----:B------:R-:W-:-:S04]  /*0450*/  FFMA.FTZ R0, R11, R0, -0.33332768082618713379 ;  /* 0xbeaaa9ed0b007423 */ /* 0x000fc80000010000 */
[----:B------:R-:W-:-:S04]  /*0460*/  FFMA.FTZ R11, R11, R0, RZ ;  /* 0x000000000b0b7223 */ /* 0x000fc800000100ff */
[----:B------:R-:W-:-:S02]  /*0470*/  FFMA.FTZ R8, R8, R11, R8 ;  /* 0x0000000b08087223 */ /* 0x000fc40000010008 */
.L_x_5:
[----:B------:R-:W-:Y:S05]  /*0480*/  BSYNC B0 ;  /* 0x0000000000007941 */ /* 0x000fea0003800000 */
.L_x_3:
[----:B------:R-:W-:Y:S01]  /*0490*/  FMUL R5, R5, 0.5 ;  /* 0x3f00000005057820 */ /* 0x000fe20000400000 */
[----:B------:R-:W-:Y:S01]  /*04a0*/  FMUL R4, R4, 0.5 ;  /* 0x3f00000004047820 */ /* 0x000fe20000400000 */
[----:B------:R-:W-:Y:S01]  /*04b0*/  FADD R9, R9, 1 ;  /* 0x3f80000009097421 */ /* 0x000fe20000000000 */
[----:B------:R-:W-:-:S03]  /*04c0*/  FADD R8, R8, 1 ;  /* 0x3f80000008087421 */ /* 0x000fc60000000000 */
[----:B------:R-:W-:Y:S01]  /*04d0*/  FMUL R9, R4, R9 ;  /* 0x0000000904097220 */ /* 0x000fe20000400000 */
[----:B------:R-:W-:-:S03]  /*04e0*/  FMUL R8, R5, R8 ;  /* 0x0000000805087220 */ /* 0x000fc60000400000 */
[----:B------:R-:W-:Y:S01]  /*04f0*/  FMUL R6, R6, R9 ;  /* 0x0000000906067220 */ /* 0x000fe20000400000 */
[----:B------:R-:W-:-:S05]  /*0500*/  FMUL R7, R7, R8 ;  /* 0x0000000807077220 */ /* 0x000fca0000400000 */
[----:B------:R-:W-:-:S05]  /*0510*/  F2FP.BF16.F32.PACK_AB R7, R7, R6 ;  /* 0x000000060707723e */ /* 0x000fca00000010ff */
[----:B------:R-:W-:Y:S01]  /*0520*/  STG.E [R2.64], R7 ;  /* 0x0000000702007986 */ /* 0x000fe2000c101904 */
[----:B------:R-:W-:Y:S05]  /*0530*/  EXIT ;  /* 0x000000000000794d */ /* 0x000fea0003800000 */
.L_x_6:
[----:B------:R-:W-:-:S00]  /*0540*/  BRA `(.L_x_6) ;  /* 0xfffffff000007947 */ /* 0x000fc0000383ffff */
[----:B------:R-:W-:-:S00]  /*0550*/  NOP ;  /* 0x0000000000007918 */ /* 0x000fc00000000000 */
        /* <DEDUP_REMOVED lines=10> */
.L_x_7:


//--------------------- .nv.global.init           --------------------------
	.section	.nv.global.init,"aw",@progbits
.nv.global.init:
	.type		_$_str,@object
	.size		_$_str,(.L_0 - _$_str)
_$_str:
        /*0000*/ 	.byte	0x5f, 0x5f, 0x43, 0x55, 0x44, 0x41, 0x5f, 0x46, 0x54, 0x5a, 0x00
.L_0:
